//
// Generated by NVIDIA NVVM Compiler
//
// Compiler Build ID: CL-36424714
// Cuda compilation tools, release 13.0, V13.0.88
// Based on NVVM 20.0.0
//

.version 9.0
.target sm_100
.address_size 64

	// .globl	_Z14gpu_scan_pagesPKhmmP10RecordTaskPi

.visible .entry _Z14gpu_scan_pagesPKhmmP10RecordTaskPi(
	.param .u64 .ptr .align 1 _Z14gpu_scan_pagesPKhmmP10RecordTaskPi_param_0,
	.param .u64 _Z14gpu_scan_pagesPKhmmP10RecordTaskPi_param_1,
	.param .u64 _Z14gpu_scan_pagesPKhmmP10RecordTaskPi_param_2,
	.param .u64 .ptr .align 1 _Z14gpu_scan_pagesPKhmmP10RecordTaskPi_param_3,
	.param .u64 .ptr .align 1 _Z14gpu_scan_pagesPKhmmP10RecordTaskPi_param_4
)
{
	.reg .pred 	%p<21>;
	.reg .b16 	%rs<38>;
	.reg .b32 	%r<43>;
	.reg .b64 	%rd<89>;

	ld.param.u64 	%rd36, [_Z14gpu_scan_pagesPKhmmP10RecordTaskPi_param_0];
	ld.param.u64 	%rd37, [_Z14gpu_scan_pagesPKhmmP10RecordTaskPi_param_1];
	ld.param.u32 	%r12, [_Z14gpu_scan_pagesPKhmmP10RecordTaskPi_param_2];
	ld.param.u64 	%rd38, [_Z14gpu_scan_pagesPKhmmP10RecordTaskPi_param_3];
	ld.param.u64 	%rd39, [_Z14gpu_scan_pagesPKhmmP10RecordTaskPi_param_4];
	mov.u32 	%r1, %ctaid.x;
	setp.ge.s32 	%p1, %r1, %r12;
	@%p1 bra 	$L__BB0_23;
	cvta.to.global.u64 	%rd1, %rd36;
	cvt.u64.u32 	%rd2, %r1;
	mul.lo.s64 	%rd3, %rd37, %rd2;
	add.s64 	%rd4, %rd1, %rd3;
	ld.global.u8 	%rs1, [%rd4];
	setp.ne.s16 	%p2, %rs1, 13;
	@%p2 bra 	$L__BB0_23;
	ld.global.u8 	%rs2, [%rd4+3];
	mul.wide.u16 	%r13, %rs2, 256;
	ld.global.u8 	%r14, [%rd4+4];
	or.b32  	%r2, %r13, %r14;
	cvta.to.global.u64 	%rd40, %rd39;
	atom.global.add.u32 	%r3, [%rd40], %r2;
	mov.u32 	%r4, %tid.x;
	setp.ge.u32 	%p3, %r4, %r2;
	@%p3 bra 	$L__BB0_23;
	shl.b64 	%rd41, %rd2, 32;
	mov.u32 	%r15, %ntid.x;
	cvta.to.global.u64 	%rd42, %rd38;
	add.s64 	%rd5, %rd42, 16;
	add.s32 	%r40, %r4, %r3;
	cvt.u64.u32 	%rd43, %r4;
	or.b64  	%rd86, %rd41, %rd43;
	cvt.u64.u32 	%rd7, %r15;
	mul.wide.u32 	%rd44, %r4, 2;
	add.s64 	%rd45, %rd3, %rd44;
	add.s64 	%rd46, %rd45, %rd1;
	add.s64 	%rd85, %rd46, 9;
	mul.wide.u32 	%rd9, %r15, 2;
$L__BB0_4:
	ld.global.u8 	%rs3, [%rd85+-1];
	mul.wide.u16 	%r17, %rs3, 256;
	ld.global.u8 	%r18, [%rd85];
	or.b32  	%r7, %r17, %r18;
	cvt.u64.u32 	%rd47, %r7;
	add.s64 	%rd12, %rd4, %rd47;
	ld.global.s8 	%rs4, [%rd12];
	and.b16  	%rs5, %rs4, 127;
	cvt.u64.u16 	%rd87, %rs5;
	setp.gt.s16 	%p4, %rs4, -1;
	mov.b32 	%r41, 1;
	@%p4 bra 	$L__BB0_13;
	ld.global.s8 	%rs6, [%rd12+1];
	shl.b64 	%rd48, %rd87, 7;
	and.b16  	%rs7, %rs6, 127;
	cvt.u64.u16 	%rd49, %rs7;
	or.b64  	%rd87, %rd48, %rd49;
	setp.gt.s16 	%p5, %rs6, -1;
	mov.b32 	%r41, 2;
	@%p5 bra 	$L__BB0_13;
	ld.global.s8 	%rs8, [%rd12+2];
	shl.b64 	%rd50, %rd87, 7;
	and.b16  	%rs9, %rs8, 127;
	cvt.u64.u16 	%rd51, %rs9;
	or.b64  	%rd87, %rd50, %rd51;
	setp.gt.s16 	%p6, %rs8, -1;
	mov.b32 	%r41, 3;
	@%p6 bra 	$L__BB0_13;
	ld.global.s8 	%rs10, [%rd12+3];
	shl.b64 	%rd52, %rd87, 7;
	and.b16  	%rs11, %rs10, 127;
	cvt.u64.u16 	%rd53, %rs11;
	or.b64  	%rd87, %rd52, %rd53;
	setp.gt.s16 	%p7, %rs10, -1;
	mov.b32 	%r41, 4;
	@%p7 bra 	$L__BB0_13;
	ld.global.s8 	%rs12, [%rd12+4];
	shl.b64 	%rd54, %rd87, 7;
	and.b16  	%rs13, %rs12, 127;
	cvt.u64.u16 	%rd55, %rs13;
	or.b64  	%rd87, %rd54, %rd55;
	setp.gt.s16 	%p8, %rs12, -1;
	mov.b32 	%r41, 5;
	@%p8 bra 	$L__BB0_13;
	ld.global.s8 	%rs14, [%rd12+5];
	shl.b64 	%rd56, %rd87, 7;
	and.b16  	%rs15, %rs14, 127;
	cvt.u64.u16 	%rd57, %rs15;
	or.b64  	%rd87, %rd56, %rd57;
	setp.gt.s16 	%p9, %rs14, -1;
	mov.b32 	%r41, 6;
	@%p9 bra 	$L__BB0_13;
	ld.global.s8 	%rs16, [%rd12+6];
	shl.b64 	%rd58, %rd87, 7;
	and.b16  	%rs17, %rs16, 127;
	cvt.u64.u16 	%rd59, %rs17;
	or.b64  	%rd87, %rd58, %rd59;
	setp.gt.s16 	%p10, %rs16, -1;
	mov.b32 	%r41, 7;
	@%p10 bra 	$L__BB0_13;
	ld.global.s8 	%rs18, [%rd12+7];
	shl.b64 	%rd60, %rd87, 7;
	and.b16  	%rs19, %rs18, 127;
	cvt.u64.u16 	%rd61, %rs19;
	or.b64  	%rd87, %rd60, %rd61;
	setp.gt.s16 	%p11, %rs18, -1;
	mov.b32 	%r41, 8;
	@%p11 bra 	$L__BB0_13;
	ld.global.u8 	%rd62, [%rd12+8];
	shl.b64 	%rd63, %rd87, 7;
	and.b64  	%rd64, %rd62, 127;
	or.b64  	%rd87, %rd63, %rd64;
	mov.b32 	%r41, 9;
$L__BB0_13:
	add.s32 	%r9, %r41, %r7;
	cvt.u64.u32 	%rd65, %r41;
	add.s64 	%rd23, %rd12, %rd65;
	ld.global.s8 	%rs20, [%rd23];
	and.b16  	%rs21, %rs20, 127;
	cvt.u64.u16 	%rd88, %rs21;
	setp.gt.s16 	%p12, %rs20, -1;
	mov.b32 	%r42, 1;
	@%p12 bra 	$L__BB0_22;
	ld.global.s8 	%rs22, [%rd23+1];
	shl.b64 	%rd66, %rd88, 7;
	and.b16  	%rs23, %rs22, 127;
	cvt.u64.u16 	%rd67, %rs23;
	or.b64  	%rd88, %rd66, %rd67;
	setp.gt.s16 	%p13, %rs22, -1;
	mov.b32 	%r42, 2;
	@%p13 bra 	$L__BB0_22;
	ld.global.s8 	%rs24, [%rd23+2];
	shl.b64 	%rd68, %rd88, 7;
	and.b16  	%rs25, %rs24, 127;
	cvt.u64.u16 	%rd69, %rs25;
	or.b64  	%rd88, %rd68, %rd69;
	setp.gt.s16 	%p14, %rs24, -1;
	mov.b32 	%r42, 3;
	@%p14 bra 	$L__BB0_22;
	ld.global.s8 	%rs26, [%rd23+3];
	shl.b64 	%rd70, %rd88, 7;
	and.b16  	%rs27, %rs26, 127;
	cvt.u64.u16 	%rd71, %rs27;
	or.b64  	%rd88, %rd70, %rd71;
	setp.gt.s16 	%p15, %rs26, -1;
	mov.b32 	%r42, 4;
	@%p15 bra 	$L__BB0_22;
	ld.global.s8 	%rs28, [%rd23+4];
	shl.b64 	%rd72, %rd88, 7;
	and.b16  	%rs29, %rs28, 127;
	cvt.u64.u16 	%rd73, %rs29;
	or.b64  	%rd88, %rd72, %rd73;
	setp.gt.s16 	%p16, %rs28, -1;
	mov.b32 	%r42, 5;
	@%p16 bra 	$L__BB0_22;
	ld.global.s8 	%rs30, [%rd23+5];
	shl.b64 	%rd74, %rd88, 7;
	and.b16  	%rs31, %rs30, 127;
	cvt.u64.u16 	%rd75, %rs31;
	or.b64  	%rd88, %rd74, %rd75;
	setp.gt.s16 	%p17, %rs30, -1;
	mov.b32 	%r42, 6;
	@%p17 bra 	$L__BB0_22;
	ld.global.s8 	%rs32, [%rd23+6];
	shl.b64 	%rd76, %rd88, 7;
	and.b16  	%rs33, %rs32, 127;
	cvt.u64.u16 	%rd77, %rs33;
	or.b64  	%rd88, %rd76, %rd77;
	setp.gt.s16 	%p18, %rs32, -1;
	mov.b32 	%r42, 7;
	@%p18 bra 	$L__BB0_22;
	ld.global.s8 	%rs34, [%rd23+7];
	shl.b64 	%rd78, %rd88, 7;
	and.b16  	%rs35, %rs34, 127;
	cvt.u64.u16 	%rd79, %rs35;
	or.b64  	%rd88, %rd78, %rd79;
	setp.gt.s16 	%p19, %rs34, -1;
	mov.b32 	%r42, 8;
	@%p19 bra 	$L__BB0_22;
	ld.global.u8 	%rd80, [%rd23+8];
	shl.b64 	%rd81, %rd88, 7;
	and.b64  	%rd82, %rd80, 127;
	or.b64  	%rd88, %rd81, %rd82;
	mov.b32 	%r42, 9;
$L__BB0_22:
	mul.wide.s32 	%rd83, %r40, 24;
	add.s64 	%rd84, %rd5, %rd83;
	cvt.u32.u64 	%r36, %rd7;
	add.s32 	%r37, %r9, %r42;
	cvt.u16.u32 	%rs36, %r37;
	cvt.u16.u64 	%rs37, %rd87;
	st.global.u64 	[%rd84+-16], %rd86;
	st.global.u64 	[%rd84+-8], %rd88;
	st.global.u32 	[%rd84], %r1;
	mov.b32 	%r38, {%rs36, %rs37};
	st.global.u32 	[%rd84+4], %r38;
	add.s64 	%rd86, %rd86, %rd7;
	cvt.u32.u64 	%r39, %rd86;
	add.s32 	%r40, %r40, %r36;
	add.s64 	%rd85, %rd85, %rd9;
	setp.lt.u32 	%p20, %r39, %r2;
	@%p20 bra 	$L__BB0_4;
$L__BB0_23:
	ret;

}


// ===== COMPILED SASS (sm_100) =====

	.target	sm_100

	.elftype	@"ET_EXEC"


//--------------------- .note.nv.tkinfo           --------------------------
	.section	.note.nv.tkinfo,"",@"SHT_NOTE"
	.sectionflags	@"SHF_NOTE_NV_TKINFO"
	.tkinfo
        /*0018*/ 	.word	0x00000002
        /*0030*/ 	.string	""
        /*0030*/ 	.string	"ptxas"
        /*0030*/ 	.string	"Cuda compilation tools, release 13.0, V13.0.88"
        /*0030*/ 	.string	"Build cuda_13.0.r13.0/compiler.36424714_0"
        /*0030*/ 	.string	"-arch sm_100 -m 64 "



//--------------------- .note.nv.cuinfo           --------------------------
	.section	.note.nv.cuinfo,"",@"SHT_NOTE"
	.sectionflags	@"SHF_NOTE_NV_CUINFO"
        /*0018*/ 	.short	0x0002
        /*001a*/ 	.short	0x0064
        /*001c*/ 	.short	0x0082
	.zero		2


//--------------------- .nv.info                  --------------------------
	.section	.nv.info,"",@"SHT_CUDA_INFO"
	.align	4


	//----- nvinfo : EIATTR_REGCOUNT
	.align		4
        /*0000*/ 	.byte	0x04, 0x2f
        /*0002*/ 	.short	(.L_1 - .L_0)
	.align		4
.L_0:
        /*0004*/ 	.word	index@(_Z14gpu_scan_pagesPKhmmP10RecordTaskPi)
        /*0008*/ 	.word	0x00000018


	//----- nvinfo : EIATTR_FRAME_SIZE
	.align		4
.L_1:
        /*000c*/ 	.byte	0x04, 0x11
        /*000e*/ 	.short	(.L_3 - .L_2)
	.align		4
.L_2:
        /*0010*/ 	.word	index@(_Z14gpu_scan_pagesPKhmmP10RecordTaskPi)
        /*0014*/ 	.word	0x00000000


	//----- nvinfo : EIATTR_MIN_STACK_SIZE
	.align		4
.L_3:
        /*0018*/ 	.byte	0x04, 0x12
        /*001a*/ 	.short	(.L_5 - .L_4)
	.align		4
.L_4:
        /*001c*/ 	.word	index@(_Z14gpu_scan_pagesPKhmmP10RecordTaskPi)
        /*0020*/ 	.word	0x00000000
.L_5:


//--------------------- .nv.compat                --------------------------
	.section	.nv.compat,"",@"SHT_CUDA_COMPAT_INFO"
	.align	4
        /*0000*/ 	.byte	0x02, 0x09, 0x00, 0x00, 0x02, 0x02, 0x01, 0x00, 0x02, 0x05, 0x05, 0x00, 0x03, 0x07, 0x01, 0x01
        /*0010*/ 	.byte	0x02, 0x03, 0x00, 0x00, 0x02, 0x06, 0x01, 0x00, 0x04, 0x0b, 0x08, 0x00, 0x09, 0x00, 0x00, 0x00
        /*0020*/ 	.byte	0x00, 0x00, 0x00, 0x00


//--------------------- .nv.info._Z14gpu_scan_pagesPKhmmP10RecordTaskPi --------------------------
	.section	.nv.info._Z14gpu_scan_pagesPKhmmP10RecordTaskPi,"",@"SHT_CUDA_INFO"
	.sectionflags	@""
	.align	4


	//----- nvinfo : EIATTR_CUDA_API_VERSION
	.align		4
        /*0000*/ 	.byte	0x04, 0x37
        /*0002*/ 	.short	(.L_7 - .L_6)
.L_6:
        /*0004*/ 	.word	0x00000082


	//----- nvinfo : EIATTR_KPARAM_INFO
	.align		4
.L_7:
        /*0008*/ 	.byte	0x04, 0x17
        /*000a*/ 	.short	(.L_9 - .L_8)
.L_8:
        /*000c*/ 	.word	0x00000000
        /*0010*/ 	.short	0x0004
        /*0012*/ 	.short	0x0020
        /*0014*/ 	.byte	0x00, 0xf5, 0x21, 0x00


	//----- nvinfo : EIATTR_KPARAM_INFO
	.align		4
.L_9:
        /*0018*/ 	.byte	0x04, 0x17
        /*001a*/ 	.short	(.L_11 - .L_10)
.L_10:
        /*001c*/ 	.word	0x00000000
        /*0020*/ 	.short	0x0003
        /*0022*/ 	.short	0x0018
        /*0024*/ 	.byte	0x00, 0xf5, 0x21, 0x00


	//----- nvinfo : EIATTR_KPARAM_INFO
	.align		4
.L_11:
        /*0028*/ 	.byte	0x04, 0x17
        /*002a*/ 	.short	(.L_13 - .L_12)
.L_12:
        /*002c*/ 	.word	0x00000000
        /*0030*/ 	.short	0x0002
        /*0032*/ 	.short	0x0010
        /*0034*/ 	.byte	0x00, 0xf0, 0x21, 0x00


	//----- nvinfo : EIATTR_KPARAM_INFO
	.align		4
.L_13:
        /*0038*/ 	.byte	0x04, 0x17
        /*003a*/ 	.short	(.L_15 - .L_14)
.L_14:
        /*003c*/ 	.word	0x00000000
        /*0040*/ 	.short	0x0001
        /*0042*/ 	.short	0x0008
        /*0044*/ 	.byte	0x00, 0xf0, 0x21, 0x00


	//----- nvinfo : EIATTR_KPARAM_INFO
	.align		4
.L_15:
        /*0048*/ 	.byte	0x04, 0x17
        /*004a*/ 	.short	(.L_17 - .L_16)
.L_16:
        /*004c*/ 	.word	0x00000000
        /*0050*/ 	.short	0x0000
        /*0052*/ 	.short	0x0000
        /*0054*/ 	.byte	0x00, 0xf5, 0x21, 0x00


	//----- nvinfo : EIATTR_SPARSE_MMA_MASK
	.align		4
.L_17:
        /*0058*/ 	.byte	0x03, 0x50
        /*005a*/ 	.short	0x0000


	//----- nvinfo : EIATTR_MAXREG_COUNT
	.align		4
        /*005c*/ 	.byte	0x03, 0x1b
        /*005e*/ 	.short	0x00ff


	//----- nvinfo : EIATTR_MERCURY_ISA_VERSION
	.align		4
        /*0060*/ 	.byte	0x03, 0x5f
        /*0062*/ 	.short	0x0101


	//----- nvinfo : EIATTR_INT_WARP_WIDE_INSTR_OFFSETS
	.align		4
        /*0064*/ 	.byte	0x04, 0x31
        /*0066*/ 	.short	(.L_19 - .L_18)


	//   ....[0]....
.L_18:
        /*0068*/ 	.word	0x00000100


	//   ....[1]....
        /*006c*/ 	.word	0x000001d0


	//----- nvinfo : EIATTR_VRC_CTA_INIT_COUNT
	.align		4
.L_19:
        /*0070*/ 	.byte	0x02, 0x4a
	.zero		1
	.zero		1


	//----- nvinfo : EIATTR_EXIT_INSTR_OFFSETS
	.align		4
        /*0074*/ 	.byte	0x04, 0x1c
        /*0076*/ 	.short	(.L_21 - .L_20)


	//   ....[0]....
.L_20:
        /*0078*/ 	.word	0x00000040


	//   ....[1]....
        /*007c*/ 	.word	0x000000d0


	//   ....[2]....
        /*0080*/ 	.word	0x000001e0


	//   ....[3]....
        /*0084*/ 	.word	0x00000b40


	//----- nvinfo : EIATTR_CRS_STACK_SIZE
	.align		4
.L_21:
        /*0088*/ 	.byte	0x04, 0x1e
        /*008a*/ 	.short	(.L_23 - .L_22)
.L_22:
        /*008c*/ 	.word	0x00000000


	//----- nvinfo : EIATTR_CBANK_PARAM_SIZE
	.align		4
.L_23:
        /*0090*/ 	.byte	0x03, 0x19
        /*0092*/ 	.short	0x0028


	//----- nvinfo : EIATTR_PARAM_CBANK
	.align		4
        /*0094*/ 	.byte	0x04, 0x0a
        /*0096*/ 	.short	(.L_25 - .L_24)
	.align		4
.L_24:
        /*0098*/ 	.word	index@(.nv.constant0._Z14gpu_scan_pagesPKhmmP10RecordTaskPi)
        /*009c*/ 	.short	0x0380
        /*009e*/ 	.short	0x0028


	//----- nvinfo : EIATTR_SW_WAR
	.align		4
.L_25:
        /*00a0*/ 	.byte	0x04, 0x36
        /*00a2*/ 	.short	(.L_27 - .L_26)
.L_26:
        /*00a4*/ 	.word	0x00000008
.L_27:


//--------------------- .nv.callgraph             --------------------------
	.section	.nv.callgraph,"",@"SHT_CUDA_CALLGRAPH"
	.align	4
	.sectionentsize	8
	.align		4
        /*0000*/ 	.word	0x00000000
	.align		4
        /*0004*/ 	.word	0xffffffff
	.align		4
        /*0008*/ 	.word	0x00000000
	.align		4
        /*000c*/ 	.word	0xfffffffe
	.align		4
        /*0010*/ 	.word	0x00000000
	.align		4
        /*0014*/ 	.word	0xfffffffd
	.align		4
        /*0018*/ 	.word	0x00000000
	.align		4
        /*001c*/ 	.word	0xfffffffc


//--------------------- .text._Z14gpu_scan_pagesPKhmmP10RecordTaskPi --------------------------
	.section	.text._Z14gpu_scan_pagesPKhmmP10RecordTaskPi,"ax",@progbits
	.align	128
        .global         _Z14gpu_scan_pagesPKhmmP10RecordTaskPi
        .type           _Z14gpu_scan_pagesPKhmmP10RecordTaskPi,@function
        .size           _Z14gpu_scan_pagesPKhmmP10RecordTaskPi,(.L_x_6 - _Z14gpu_scan_pagesPKhmmP10RecordTaskPi)
        .other          _Z14gpu_scan_pagesPKhmmP10RecordTaskPi,@"STO_CUDA_ENTRY STV_DEFAULT"
_Z14gpu_scan_pagesPKhmmP10RecordTaskPi:
.text._Z14gpu_scan_pagesPKhmmP10RecordTaskPi:
[----:B------:R-:W-:Y:S01]  /*0000*/  LDC R1, c[0x0][0x37c] ;  /* 0x0000df00ff017b82 */ /* 0x000fe20000000800 */
[----:B------:R-:W0:Y:S01]  /*0010*/  S2R R6, SR_CTAID.X ;  /* 0x0000000000067919 */ /* 0x000e220000002500 */
[----:B------:R-:W0:Y:S02]  /*0020*/  LDCU UR4, c[0x0][0x390] ;  /* 0x00007200ff0477ac */ /* 0x000e240008000800 */
[----:B0-----:R-:W-:-:S13]  /*0030*/  ISETP.GE.AND P0, PT, R6, UR4, PT ;  /* 0x0000000406007c0c */ /* 0x001fda000bf06270 */
[----:B------:R-:W-:Y:S05]  /*0040*/  @P0 EXIT ;  /* 0x000000000000094d */ /* 0x000fea0003800000 */
[----:B------:R-:W0:Y:S01]  /*0050*/  LDCU.128 UR8, c[0x0][0x380] ;  /* 0x00007000ff0877ac */ /* 0x000e220008000c00 */
[----:B------:R-:W1:Y:S01]  /*0060*/  LDCU.64 UR6, c[0x0][0x358] ;  /* 0x00006b00ff0677ac */ /* 0x000e620008000a00 */
[----:B0-----:R-:W-:-:S04]  /*0070*/  IMAD.WIDE.U32 R8, R6, UR10, RZ ;  /* 0x0000000a06087c25 */ /* 0x001fc8000f8e00ff */
[----:B------:R-:W-:Y:S01]  /*0080*/  IMAD R3, R6, UR11, R9 ;  /* 0x0000000b06037c24 */ /* 0x000fe2000f8e0209 */
[----:B------:R-:W-:-:S04]  /*0090*/  IADD3 R4, P0, PT, R8, UR8, RZ ;  /* 0x0000000808047c10 */ /* 0x000fc8000ff1e0ff */
[----:B------:R-:W-:-:S05]  /*00a0*/  IADD3.X R5, PT, PT, R3, UR9, RZ, P0, !PT ;  /* 0x0000000903057c10 */ /* 0x000fca00087fe4ff */
[----:B-1----:R-:W2:Y:S02]  /*00b0*/  LDG.E.U8 R0, desc[UR6][R4.64] ;  /* 0x0000000604007981 */ /* 0x002ea4000c1e1100 */
[----:B--2---:R-:W-:-:S13]  /*00c0*/  ISETP.NE.AND P0, PT, R0, 0xd, PT ;  /* 0x0000000d0000780c */ /* 0x004fda0003f05270 */
[----:B------:R-:W-:Y:S05]  /*00d0*/  @P0 EXIT ;  /* 0x000000000000094d */ /* 0x000fea0003800000 */
[----:B------:R-:W2:Y:S04]  /*00e0*/  LDG.E.U8 R0, desc[UR6][R4.64+0x3] ;  /* 0x0000030604007981 */ /* 0x000ea8000c1e1100 */
[----:B------:R-:W2:Y:S01]  /*00f0*/  LDG.E.U8 R7, desc[UR6][R4.64+0x4] ;  /* 0x0000040604077981 */ /* 0x000ea2000c1e1100 */
[----:B------:R-:W-:Y:S01]  /*0100*/  VOTEU.ANY UR4, UPT, PT ;  /* 0x0000000000047886 */ /* 0x000fe200038e0100 */
[----:B------:R-:W0:Y:S01]  /*0110*/  LDC.64 R10, c[0x0][0x3a0] ;  /* 0x0000e800ff0a7b82 */ /* 0x000e220000000a00 */
[----:B------:R-:W1:Y:S01]  /*0120*/  FLO.U32 R13, UR4 ;  /* 0x00000004000d7d00 */ /* 0x000e6200080e0000 */
[----:B------:R-:W1:Y:S01]  /*0130*/  S2R R12, SR_LANEID ;  /* 0x00000000000c7919 */ /* 0x000e620000000000 */
[----:B------:R-:W-:Y:S01]  /*0140*/  UPOPC UR5, UR4 ;  /* 0x00000004000572bf */ /* 0x000fe20008000000 */
[----:B-1----:R-:W-:Y:S01]  /*0150*/  ISETP.EQ.U32.AND P0, PT, R13, R12, PT ;  /* 0x0000000c0d00720c */ /* 0x002fe20003f02070 */
[----:B--2---:R-:W-:-:S04]  /*0160*/  IMAD R0, R0, 0x100, R7 ;  /* 0x0000010000007824 */ /* 0x004fc800078e0207 */
[----:B------:R-:W-:-:S08]  /*0170*/  IMAD R7, R0, UR5, RZ ;  /* 0x0000000500077c24 */ /* 0x000fd0000f8e02ff */
[----:B0-----:R-:W2:Y:S01]  /*0180*/  @P0 ATOMG.E.ADD.STRONG.GPU PT, R10, desc[UR6][R10.64], R7 ;  /* 0x800000070a0a09a8 */ /* 0x001ea200081ef106 */
[----:B------:R-:W0:Y:S01]  /*0190*/  S2R R12, SR_TID.X ;  /* 0x00000000000c7919 */ /* 0x000e220000002100 */
[----:B------:R-:W1:Y:S01]  /*01a0*/  S2R R14, SR_LTMASK ;  /* 0x00000000000e7919 */ /* 0x000e620000003900 */
[----:B0-----:R-:W-:Y:S02]  /*01b0*/  ISETP.GE.U32.AND P0, PT, R12, R0, PT ;  /* 0x000000000c00720c */ /* 0x001fe40003f06070 */
[----:B-1----:R-:W-:Y:S01]  /*01c0*/  LOP3.LUT R14, R14, UR4, RZ, 0xc0, !PT ;  /* 0x000000040e0e7c12 */ /* 0x002fe2000f8ec0ff */
[----:B--2---:R0:W1:Y:S10]  /*01d0*/  SHFL.IDX PT, R13, R10, R13, 0x1f ;  /* 0x00001f0d0a0d7589 */ /* 0x00407400000e0000 */
[----:B------:R-:W-:Y:S05]  /*01e0*/  @P0 EXIT ;  /* 0x000000000000094d */ /* 0x000fea0003800000 */
[----:B------:R-:W2:Y:S01]  /*01f0*/  LDC R11, c[0x0][0x360] ;  /* 0x0000d800ff0b7b82 */ /* 0x000ea20000000800 */
[----:B------:R-:W3:Y:S01]  /*0200*/  LDCU.64 UR4, c[0x0][0x398] ;  /* 0x00007300ff0477ac */ /* 0x000ee20008000a00 */
[----:B0-----:R-:W1:Y:S01]  /*0210*/  POPC R10, R14 ;  /* 0x0000000e000a7309 */ /* 0x001e620000000000 */
[----:B------:R-:W-:-:S04]  /*0220*/  IMAD.MOV.U32 R2, RZ, RZ, R8 ;  /* 0x000000ffff027224 */ /* 0x000fc800078e0008 */
[----:B------:R-:W-:-:S03]  /*0230*/  IMAD.WIDE.U32 R2, R12, 0x2, R2 ;  /* 0x000000020c027825 */ /* 0x000fc600078e0002 */
[----:B------:R-:W-:-:S04]  /*0240*/  IADD3 R2, P0, PT, R2, UR8, RZ ;  /* 0x0000000802027c10 */ /* 0x000fc8000ff1e0ff */
[----:B------:R-:W-:Y:S01]  /*0250*/  IADD3 R2, P1, PT, R2, 0x9, RZ ;  /* 0x0000000902027810 */ /* 0x000fe20007f3e0ff */
[----:B-1----:R-:W-:Y:S01]  /*0260*/  IMAD R10, R0, R10, R13 ;  /* 0x0000000a000a7224 */ /* 0x002fe200078e020d */
[----:B---3--:R-:W-:Y:S02]  /*0270*/  UIADD3 UR4, UP0, UPT, UR4, 0x10, URZ ;  /* 0x0000001004047890 */ /* 0x008fe4000ff1e0ff */
[----:B------:R-:W-:Y:S01]  /*0280*/  IADD3.X R3, PT, PT, RZ, UR9, R3, P1, P0 ;  /* 0x00000009ff037c10 */ /* 0x000fe20008fe0403 */
[----:B------:R-:W-:Y:S02]  /*0290*/  IMAD.IADD R10, R10, 0x1, R12 ;  /* 0x000000010a0a7824 */ /* 0x000fe400078e020c */
[----:B------:R-:W-:Y:S01]  /*02a0*/  IMAD.MOV.U32 R13, RZ, RZ, R6 ;  /* 0x000000ffff0d7224 */ /* 0x000fe200078e0006 */
[----:B------:R-:W-:-:S12]  /*02b0*/  UIADD3.X UR5, UPT, UPT, URZ, UR5, URZ, UP0, !UPT ;  /* 0x00000005ff057290 */ /* 0x000fd800087fe4ff */
.L_x_4:
[----:B0-----:R-:W3:Y:S04]  /*02c0*/  LDG.E.U8 R15, desc[UR6][R2.64+-0x1] ;  /* 0xffffff06020f7981 */ /* 0x001ee8000c1e1100 */
[----:B------:R-:W3:Y:S02]  /*02d0*/  LDG.E.U8 R8, desc[UR6][R2.64] ;  /* 0x0000000602087981 */ /* 0x000ee4000c1e1100 */
[----:B---3--:R-:W-:-:S05]  /*02e0*/  IMAD R15, R15, 0x100, R8 ;  /* 0x000001000f0f7824 */ /* 0x008fca00078e0208 */
[----:B------:R-:W-:-:S05]  /*02f0*/  IADD3 R8, P0, PT, R15, R4, RZ ;  /* 0x000000040f087210 */ /* 0x000fca0007f1e0ff */
[----:B------:R-:W-:-:S05]  /*0300*/  IMAD.X R9, RZ, RZ, R5, P0 ;  /* 0x000000ffff097224 */ /* 0x000fca00000e0605 */
[----:B------:R-:W3:Y:S01]  /*0310*/  LDG.E.S8 R7, desc[UR6][R8.64] ;  /* 0x0000000608077981 */ /* 0x000ee2000c1e1300 */
[----:B------:R-:W-:Y:S01]  /*0320*/  BSSY.RECONVERGENT B0, `(.L_x_0) ;  /* 0x0000032000007945 */ /* 0x000fe20003800200 */
[----:B------:R-:W-:Y:S01]  /*0330*/  IMAD.MOV.U32 R14, RZ, RZ, 0x1 ;  /* 0x00000001ff0e7424 */ /* 0x000fe200078e00ff */
[C---:B---3--:R-:W-:Y:S02]  /*0340*/  ISETP.GT.AND P0, PT, R7.reuse, -0x1, PT ;  /* 0xffffffff0700780c */ /* 0x048fe40003f04270 */
[----:B------:R-:W-:-:S11]  /*0350*/  LOP3.LUT R7, R7, 0x7f, RZ, 0xc0, !PT ;  /* 0x0000007f07077812 */ /* 0x000fd600078ec0ff */
[----:B------:R-:W-:Y:S05]  /*0360*/  @P0 BRA `(.L_x_1) ;  /* 0x0000000000b40947 */ /* 0x000fea0003800000 */
[----:B------:R-:W3:Y:S01]  /*0370*/  LDG.E.S8 R16, desc[UR6][R8.64+0x1] ;  /* 0x0000010608107981 */ /* 0x000ee2000c1e1300 */
[----:B------:R-:W-:Y:S02]  /*0380*/  IMAD.SHL.U32 R7, R7, 0x80, RZ ;  /* 0x0000008007077824 */ /* 0x000fe400078e00ff */
[----:B------:R-:W-:Y:S01]  /*0390*/  IMAD.MOV.U32 R14, RZ, RZ, 0x2 ;  /* 0x00000002ff0e7424 */ /* 0x000fe200078e00ff */
[----:B---3--:R-:W-:Y:S02]  /*03a0*/  ISETP.GT.AND P0, PT, R16, -0x1, PT ;  /* 0xffffffff1000780c */ /* 0x008fe40003f04270 */
[----:B------:R-:W-:-:S11]  /*03b0*/  LOP3.LUT R7, R7, 0x7f, R16, 0xf8, !PT ;  /* 0x0000007f07077812 */ /* 0x000fd600078ef810 */
        /* <DEDUP_REMOVED lines=32> */
[----:B------:R-:W-:Y:S01]  /*05c0*/  IMAD.SHL.U32 R7, R7, 0x80, RZ ;  /* 0x0000008007077824 */ /* 0x000fe200078e00ff */
[----:B---3--:R-:W-:-:S13]  /*05d0*/  ISETP.GT.AND P0, PT, R14, -0x1, PT ;  /* 0xffffffff0e00780c */ /* 0x008fda0003f04270 */
[----:B------:R-:W3:Y:S01]  /*05e0*/  @!P0 LDG.E.U8 R16, desc[UR6][R8.64+0x8] ;  /* 0x0000080608108981 */ /* 0x000ee2000c1e1100 */
[----:B------:R-:W-:Y:S01]  /*05f0*/  LOP3.LUT R7, R7, 0x7f, R14, 0xf8, !PT ;  /* 0x0000007f07077812 */ /* 0x000fe200078ef80e */
[----:B------:R-:W-:Y:S02]  /*0600*/  IMAD.MOV.U32 R14, RZ, RZ, 0x8 ;  /* 0x00000008ff0e7424 */ /* 0x000fe400078e00ff */
[----:B------:R-:W-:Y:S02]  /*0610*/  @!P0 IMAD.MOV.U32 R14, RZ, RZ, 0x9 ;  /* 0x00000009ff0e8424 */ /* 0x000fe400078e00ff */
[----:B------:R-:W-:-:S05]  /*0620*/  @!P0 IMAD.SHL.U32 R17, R7, 0x80, RZ ;  /* 0x0000008007118824 */ /* 0x000fca00078e00ff */
[----:B---3--:R-:W-:-:S07]  /*0630*/  @!P0 LOP3.LUT R7, R17, 0x7f, R16, 0xf8, !PT ;  /* 0x0000007f11078812 */ /* 0x008fce00078ef810 */
.L_x_1:
[----:B------:R-:W-:Y:S05]  /*0640*/  BSYNC.RECONVERGENT B0 ;  /* 0x0000000000007941 */ /* 0x000fea0003800200 */
.L_x_0:
[----:B------:R-:W-:-:S05]  /*0650*/  IADD3 R8, P0, PT, R14, R8, RZ ;  /* 0x000000080e087210 */ /* 0x000fca0007f1e0ff */
[----:B------:R-:W-:-:S05]  /*0660*/  IMAD.X R9, RZ, RZ, R9, P0 ;  /* 0x000000ffff097224 */ /* 0x000fca00000e0609 */
[----:B------:R-:W3:Y:S01]  /*0670*/  LDG.E.S8 R16, desc[UR6][R8.64] ;  /* 0x0000000608107981 */ /* 0x000ee2000c1e1300 */
[----:B------:R-:W-:Y:S01]  /*0680*/  BSSY.RECONVERGENT B0, `(.L_x_2) ;  /* 0x000003b000007945 */ /* 0x000fe20003800200 */
[----:B------:R-:W-:Y:S02]  /*0690*/  IMAD.MOV.U32 R17, RZ, RZ, RZ ;  /* 0x000000ffff117224 */ /* 0x000fe400078e00ff */
[----:B------:R-:W-:Y:S01]  /*06a0*/  IMAD.MOV.U32 R18, RZ, RZ, 0x1 ;  /* 0x00000001ff127424 */ /* 0x000fe200078e00ff */
[C---:B---3--:R-:W-:Y:S02]  /*06b0*/  ISETP.GT.AND P0, PT, R16.reuse, -0x1, PT ;  /* 0xffffffff1000780c */ /* 0x048fe40003f04270 */
[----:B------:R-:W-:-:S11]  /*06c0*/  LOP3.LUT R16, R16, 0x7f, RZ, 0xc0, !PT ;  /* 0x0000007f10107812 */ /* 0x000fd600078ec0ff */
[----:B------:R-:W-:Y:S05]  /*06d0*/  @P0 BRA `(.L_x_3) ;  /* 0x0000000000d40947 */ /* 0x000fea0003800000 */
[----:B------:R-:W3:Y:S01]  /*06e0*/  LDG.E.S8 R19, desc[UR6][R8.64+0x1] ;  /* 0x0000010608137981 */ /* 0x000ee2000c1e1300 */
[C---:B------:R-:W-:Y:S01]  /*06f0*/  IMAD.SHL.U32 R20, R16.reuse, 0x80, RZ ;  /* 0x0000008010147824 */ /* 0x040fe200078e00ff */
[----:B------:R-:W-:Y:S01]  /*0700*/  SHF.L.U64.HI R17, R16, 0x7, R17 ;  /* 0x0000000710117819 */ /* 0x000fe20000010211 */
[----:B------:R-:W-:Y:S01]  /*0710*/  IMAD.MOV.U32 R18, RZ, RZ, 0x2 ;  /* 0x00000002ff127424 */ /* 0x000fe200078e00ff */
[----:B---3--:R-:W-:Y:S02]  /*0720*/  ISETP.GT.AND P0, PT, R19, -0x1, PT ;  /* 0xffffffff1300780c */ /* 0x008fe40003f04270 */
[----:B------:R-:W-:-:S11]  /*0730*/  LOP3.LUT R16, R20, 0x7f, R19, 0xf8, !PT ;  /* 0x0000007f14107812 */ /* 0x000fd600078ef813 */
        /* <DEDUP_REMOVED lines=40> */
[----:B------:R-:W-:Y:S02]  /*09c0*/  SHF.L.U64.HI R17, R16, 0x7, R17 ;  /* 0x0000000710117819 */ /* 0x000fe40000010211 */
[----:B------:R-:W-:Y:S01]  /*09d0*/  LOP3.LUT R16, R21, 0x7f, R18, 0xf8, !PT ;  /* 0x0000007f15107812 */ /* 0x000fe200078ef812 */
[----:B------:R-:W-:Y:S02]  /*09e0*/  IMAD.MOV.U32 R18, RZ, RZ, 0x8 ;  /* 0x00000008ff127424 */ /* 0x000fe400078e00ff */
[----:B------:R-:W-:Y:S01]  /*09f0*/  @!P0 IMAD.MOV.U32 R18, RZ, RZ, 0x9 ;  /* 0x00000009ff128424 */ /* 0x000fe200078e00ff */
[C---:B------:R-:W-:Y:S01]  /*0a00*/  @!P0 SHF.L.U64.HI R17, R16.reuse, 0x7, R17 ;  /* 0x0000000710118819 */ /* 0x040fe20000010211 */
[----:B------:R-:W-:-:S05]  /*0a10*/  @!P0 IMAD.SHL.U32 R20, R16, 0x80, RZ ;  /* 0x0000008010148824 */ /* 0x000fca00078e00ff */
[----:B---3--:R-:W-:-:S07]  /*0a20*/  @!P0 LOP3.LUT R16, R20, 0x7f, R19, 0xf8, !PT ;  /* 0x0000007f14108812 */ /* 0x008fce00078ef813 */
.L_x_3:
[----:B------:R-:W-:Y:S05]  /*0a30*/  BSYNC.RECONVERGENT B0 ;  /* 0x0000000000007941 */ /* 0x000fea0003800200 */
.L_x_2:
[----:B------:R-:W-:Y:S01]  /*0a40*/  IMAD.U32 R8, RZ, RZ, UR4 ;  /* 0x00000004ff087e24 */ /* 0x000fe2000f8e00ff */
[----:B------:R-:W-:Y:S01]  /*0a50*/  IADD3 R18, PT, PT, R18, R14, R15 ;  /* 0x0000000e12127210 */ /* 0x000fe20007ffe00f */
[----:B------:R-:W-:Y:S02]  /*0a60*/  IMAD.U32 R9, RZ, RZ, UR5 ;  /* 0x00000005ff097e24 */ /* 0x000fe4000f8e00ff */
[----:B------:R-:W-:Y:S01]  /*0a70*/  IMAD.MOV.U32 R14, RZ, RZ, R12 ;  /* 0x000000ffff0e7224 */ /* 0x000fe200078e000c */
[----:B------:R-:W-:Y:S01]  /*0a80*/  PRMT R7, R18, 0x5410, R7 ;  /* 0x0000541012077816 */ /* 0x000fe20000000007 */
[----:B------:R-:W-:Y:S01]  /*0a90*/  IMAD.WIDE R8, R10, 0x18, R8 ;  /* 0x000000180a087825 */ /* 0x000fe200078e0208 */
[----:B--2---:R-:W-:-:S03]  /*0aa0*/  IADD3 R12, P1, PT, R11, R12, RZ ;  /* 0x0000000c0b0c7210 */ /* 0x004fc60007f3e0ff */
[----:B------:R-:W-:Y:S01]  /*0ab0*/  IMAD.MOV.U32 R15, RZ, RZ, R13 ;  /* 0x000000ffff0f7224 */ /* 0x000fe200078e000d */
[----:B------:R0:W-:Y:S01]  /*0ac0*/  STG.E.64 desc[UR6][R8.64+-0x8], R16 ;  /* 0xfffff81008007986 */ /* 0x0001e2000c101b06 */
[----:B------:R-:W-:Y:S01]  /*0ad0*/  ISETP.GE.U32.AND P0, PT, R12, R0, PT ;  /* 0x000000000c00720c */ /* 0x000fe20003f06070 */
[C---:B------:R-:W-:Y:S02]  /*0ae0*/  IMAD.WIDE.U32 R2, R11.reuse, 0x2, R2 ;  /* 0x000000020b027825 */ /* 0x040fe400078e0002 */
[----:B------:R0:W-:Y:S02]  /*0af0*/  STG.E.64 desc[UR6][R8.64+-0x10], R14 ;  /* 0xfffff00e08007986 */ /* 0x0001e4000c101b06 */
[----:B------:R-:W-:Y:S02]  /*0b00*/  IMAD.X R13, RZ, RZ, R13, P1 ;  /* 0x000000ffff0d7224 */ /* 0x000fe400008e060d */
[----:B------:R0:W-:Y:S01]  /*0b10*/  STG.E.64 desc[UR6][R8.64], R6 ;  /* 0x0000000608007986 */ /* 0x0001e2000c101b06 */
[----:B------:R-:W-:-:S05]  /*0b20*/  IMAD.IADD R10, R11, 0x1, R10 ;  /* 0x000000010b0a7824 */ /* 0x000fca00078e020a */
[----:B------:R-:W-:Y:S05]  /*0b30*/  @!P0 BRA `(.L_x_4) ;  /* 0xfffffff400e08947 */ /* 0x000fea000383ffff */
[----:B------:R-:W-:Y:S05]  /*0b40*/  EXIT ;  /* 0x000000000000794d */ /* 0x000fea0003800000 */
.L_x_5:
[----:B------:R-:W-:-:S00]  /*0b50*/  BRA `(.L_x_5) ;  /* 0xfffffffc00fc7947 */ /* 0x000fc0000383ffff */
[----:B------:R-:W-:-:S00]  /*0b60*/  NOP ;  /* 0x0000000000007918 */ /* 0x000fc00000000000 */
        /* <DEDUP_REMOVED lines=9> */
.L_x_6:


//--------------------- .nv.shared.reserved.0     --------------------------
	.section	.nv.shared.reserved.0,"aw",@nobits
	.weak		__nv_reservedSMEM_offset_0_alias
	.size		__nv_reservedSMEM_offset_0_alias, 0, 64
	.other		__nv_reservedSMEM_offset_0_alias,@"STO_CUDA_RESERVED_SHARED STV_DEFAULT"
__nv_reservedSMEM_offset_0_alias:
	.zero		0
	.zero		64


//--------------------- .nv.constant0._Z14gpu_scan_pagesPKhmmP10RecordTaskPi --------------------------
	.section	.nv.constant0._Z14gpu_scan_pagesPKhmmP10RecordTaskPi,"a",@progbits
	.sectionflags	@""
	.align	4
.nv.constant0._Z14gpu_scan_pagesPKhmmP10RecordTaskPi:
	.zero		936


//--------------------- SYMBOLS --------------------------

	.type		.nv.reservedSmem.offset0,@object
	.size		.nv.reservedSmem.offset0,0x4
